//
// Generated by NVIDIA NVVM Compiler
//
// Compiler Build ID: CL-36424714
// Cuda compilation tools, release 13.0, V13.0.88
// Based on NVVM 20.0.0
//

.version 9.0
.target sm_100
.address_size 64

	// .globl	silu_f32

.visible .entry silu_f32(
	.param .u64 .ptr .align 1 silu_f32_param_0,
	.param .u64 .ptr .align 1 silu_f32_param_1,
	.param .u32 silu_f32_param_2
)
{
	.reg .pred 	%p<2>;
	.reg .b32 	%r<8>;
	.reg .b32 	%f<15>;
	.reg .b64 	%rd<8>;

	ld.param.u64 	%rd1, [silu_f32_param_0];
	ld.param.u64 	%rd2, [silu_f32_param_1];
	ld.param.u32 	%r2, [silu_f32_param_2];
	mov.u32 	%r3, %ntid.x;
	mov.u32 	%r4, %ctaid.x;
	mov.u32 	%r5, %tid.x;
	mad.lo.s32 	%r1, %r3, %r4, %r5;
	setp.ge.s32 	%p1, %r1, %r2;
	@%p1 bra 	$L__BB0_2;
	cvta.to.global.u64 	%rd3, %rd1;
	cvta.to.global.u64 	%rd4, %rd2;
	mul.wide.s32 	%rd5, %r1, 4;
	add.s64 	%rd6, %rd3, %rd5;
	ld.global.f32 	%f1, [%rd6];
	fma.rn.f32 	%f2, %f1, 0fBBBB989D, 0f3F000000;
	cvt.sat.f32.f32 	%f3, %f2;
	mov.f32 	%f4, 0f4B400001;
	mov.f32 	%f5, 0f437C0000;
	fma.rm.f32 	%f6, %f3, %f5, %f4;
	add.f32 	%f7, %f6, 0fCB40007F;
	neg.f32 	%f8, %f7;
	fma.rn.f32 	%f9, %f1, 0fBFB8AA3B, %f8;
	fma.rn.f32 	%f10, %f1, 0fB2A57060, %f9;
	mov.b32 	%r6, %f6;
	shl.b32 	%r7, %r6, 23;
	mov.b32 	%f11, %r7;
	ex2.approx.ftz.f32 	%f12, %f10;
	fma.rn.f32 	%f13, %f12, %f11, 0f3F800000;
	div.rn.f32 	%f14, %f1, %f13;
	add.s64 	%rd7, %rd4, %rd5;
	st.global.f32 	[%rd7], %f14;
$L__BB0_2:
	ret;

}


// ===== COMPILED SASS (sm_100) =====

	.target	sm_100

	.elftype	@"ET_EXEC"


//--------------------- .note.nv.tkinfo           --------------------------
	.section	.note.nv.tkinfo,"",@"SHT_NOTE"
	.sectionflags	@"SHF_NOTE_NV_TKINFO"
	.tkinfo
        /*0018*/ 	.word	0x00000002
        /*0030*/ 	.string	""
        /*0030*/ 	.string	"ptxas"
        /*0030*/ 	.string	"Cuda compilation tools, release 13.0, V13.0.88"
        /*0030*/ 	.string	"Build cuda_13.0.r13.0/compiler.36424714_0"
        /*0030*/ 	.string	"-arch sm_100 -m 64 "



//--------------------- .note.nv.cuinfo           --------------------------
	.section	.note.nv.cuinfo,"",@"SHT_NOTE"
	.sectionflags	@"SHF_NOTE_NV_CUINFO"
        /*0018*/ 	.short	0x0002
        /*001a*/ 	.short	0x0064
        /*001c*/ 	.short	0x0082
	.zero		2


//--------------------- .nv.info                  --------------------------
	.section	.nv.info,"",@"SHT_CUDA_INFO"
	.align	4


	//----- nvinfo : EIATTR_REGCOUNT
	.align		4
        /*0000*/ 	.byte	0x04, 0x2f
        /*0002*/ 	.short	(.L_1 - .L_0)
	.align		4
.L_0:
        /*0004*/ 	.word	index@(silu_f32)
        /*0008*/ 	.word	0x00000010


	//----- nvinfo : EIATTR_FRAME_SIZE
	.align		4
.L_1:
        /*000c*/ 	.byte	0x04, 0x11
        /*000e*/ 	.short	(.L_3 - .L_2)
	.align		4
.L_2:
        /*0010*/ 	.word	index@($__internal_0_$__cuda_sm3x_div_rn_noftz_f32_slowpath)
        /*0014*/ 	.word	0x00000000


	//----- nvinfo : EIATTR_FRAME_SIZE
	.align		4
.L_3:
        /*0018*/ 	.byte	0x04, 0x11
        /*001a*/ 	.short	(.L_5 - .L_4)
	.align		4
.L_4:
        /*001c*/ 	.word	index@(silu_f32)
        /*0020*/ 	.word	0x00000000


	//----- nvinfo : EIATTR_MIN_STACK_SIZE
	.align		4
.L_5:
        /*0024*/ 	.byte	0x04, 0x12
        /*0026*/ 	.short	(.L_7 - .L_6)
	.align		4
.L_6:
        /*0028*/ 	.word	index@(silu_f32)
        /*002c*/ 	.word	0x00000000
.L_7:


//--------------------- .nv.compat                --------------------------
	.section	.nv.compat,"",@"SHT_CUDA_COMPAT_INFO"
	.align	4
        /*0000*/ 	.byte	0x02, 0x09, 0x00, 0x00, 0x02, 0x02, 0x01, 0x00, 0x02, 0x05, 0x05, 0x00, 0x03, 0x07, 0x01, 0x01
        /*0010*/ 	.byte	0x02, 0x03, 0x00, 0x00, 0x02, 0x06, 0x01, 0x00, 0x04, 0x0b, 0x08, 0x00, 0x01, 0x00, 0x00, 0x00
        /*0020*/ 	.byte	0x00, 0x00, 0x00, 0x00


//--------------------- .nv.info.silu_f32         --------------------------
	.section	.nv.info.silu_f32,"",@"SHT_CUDA_INFO"
	.sectionflags	@""
	.align	4


	//----- nvinfo : EIATTR_CUDA_API_VERSION
	.align		4
        /*0000*/ 	.byte	0x04, 0x37
        /*0002*/ 	.short	(.L_9 - .L_8)
.L_8:
        /*0004*/ 	.word	0x00000082


	//----- nvinfo : EIATTR_KPARAM_INFO
	.align		4
.L_9:
        /*0008*/ 	.byte	0x04, 0x17
        /*000a*/ 	.short	(.L_11 - .L_10)
.L_10:
        /*000c*/ 	.word	0x00000000
        /*0010*/ 	.short	0x0002
        /*0012*/ 	.short	0x0010
        /*0014*/ 	.byte	0x00, 0xf0, 0x11, 0x00


	//----- nvinfo : EIATTR_KPARAM_INFO
	.align		4
.L_11:
        /*0018*/ 	.byte	0x04, 0x17
        /*001a*/ 	.short	(.L_13 - .L_12)
.L_12:
        /*001c*/ 	.word	0x00000000
        /*0020*/ 	.short	0x0001
        /*0022*/ 	.short	0x0008
        /*0024*/ 	.byte	0x00, 0xf5, 0x21, 0x00


	//----- nvinfo : EIATTR_KPARAM_INFO
	.align		4
.L_13:
        /*0028*/ 	.byte	0x04, 0x17
        /*002a*/ 	.short	(.L_15 - .L_14)
.L_14:
        /*002c*/ 	.word	0x00000000
        /*0030*/ 	.short	0x0000
        /*0032*/ 	.short	0x0000
        /*0034*/ 	.byte	0x00, 0xf5, 0x21, 0x00


	//----- nvinfo : EIATTR_SPARSE_MMA_MASK
	.align		4
.L_15:
        /*0038*/ 	.byte	0x03, 0x50
        /*003a*/ 	.short	0x0000


	//----- nvinfo : EIATTR_MAXREG_COUNT
	.align		4
        /*003c*/ 	.byte	0x03, 0x1b
        /*003e*/ 	.short	0x00ff


	//----- nvinfo : EIATTR_MERCURY_ISA_VERSION
	.align		4
        /*0040*/ 	.byte	0x03, 0x5f
        /*0042*/ 	.short	0x0101


	//----- nvinfo : EIATTR_VRC_CTA_INIT_COUNT
	.align		4
        /*0044*/ 	.byte	0x02, 0x4a
	.zero		1
	.zero		1


	//----- nvinfo : EIATTR_EXIT_INSTR_OFFSETS
	.align		4
        /*0048*/ 	.byte	0x04, 0x1c
        /*004a*/ 	.short	(.L_17 - .L_16)


	//   ....[0]....
.L_16:
        /*004c*/ 	.word	0x00000070


	//   ....[1]....
        /*0050*/ 	.word	0x00000260


	//----- nvinfo : EIATTR_CRS_STACK_SIZE
	.align		4
.L_17:
        /*0054*/ 	.byte	0x04, 0x1e
        /*0056*/ 	.short	(.L_19 - .L_18)
.L_18:
        /*0058*/ 	.word	0x00000000


	//----- nvinfo : EIATTR_CBANK_PARAM_SIZE
	.align		4
.L_19:
        /*005c*/ 	.byte	0x03, 0x19
        /*005e*/ 	.short	0x0014


	//----- nvinfo : EIATTR_PARAM_CBANK
	.align		4
        /*0060*/ 	.byte	0x04, 0x0a
        /*0062*/ 	.short	(.L_21 - .L_20)
	.align		4
.L_20:
        /*0064*/ 	.word	index@(.nv.constant0.silu_f32)
        /*0068*/ 	.short	0x0380
        /*006a*/ 	.short	0x0014


	//----- nvinfo : EIATTR_SW_WAR
	.align		4
.L_21:
        /*006c*/ 	.byte	0x04, 0x36
        /*006e*/ 	.short	(.L_23 - .L_22)
.L_22:
        /*0070*/ 	.word	0x00000008
.L_23:


//--------------------- .nv.callgraph             --------------------------
	.section	.nv.callgraph,"",@"SHT_CUDA_CALLGRAPH"
	.align	4
	.sectionentsize	8
	.align		4
        /*0000*/ 	.word	0x00000000
	.align		4
        /*0004*/ 	.word	0xffffffff
	.align		4
        /*0008*/ 	.word	0x00000000
	.align		4
        /*000c*/ 	.word	0xfffffffe
	.align		4
        /*0010*/ 	.word	0x00000000
	.align		4
        /*0014*/ 	.word	0xfffffffd
	.align		4
        /*0018*/ 	.word	0x00000000
	.align		4
        /*001c*/ 	.word	0xfffffffc


//--------------------- .text.silu_f32            --------------------------
	.section	.text.silu_f32,"ax",@progbits
	.align	128
        .global         silu_f32
        .type           silu_f32,@function
        .size           silu_f32,(.L_x_14 - silu_f32)
        .other          silu_f32,@"STO_CUDA_ENTRY STV_DEFAULT"
silu_f32:
.text.silu_f32:
[----:B------:R-:W-:Y:S01]  /*0000*/  LDC R1, c[0x0][0x37c] ;  /* 0x0000df00ff017b82 */ /* 0x000fe20000000800 */
[----:B------:R-:W0:Y:S01]  /*0010*/  S2R R2, SR_CTAID.X ;  /* 0x0000000000027919 */ /* 0x000e220000002500 */
[----:B------:R-:W0:Y:S01]  /*0020*/  LDCU UR4, c[0x0][0x360] ;  /* 0x00006c00ff0477ac */ /* 0x000e220008000800 */
[----:B------:R-:W0:Y:S01]  /*0030*/  S2R R3, SR_TID.X ;  /* 0x0000000000037919 */ /* 0x000e220000002100 */
[----:B------:R-:W1:Y:S01]  /*0040*/  LDCU UR5, c[0x0][0x390] ;  /* 0x00007200ff0577ac */ /* 0x000e620008000800 */
[----:B0-----:R-:W-:-:S05]  /*0050*/  IMAD R2, R2, UR4, R3 ;  /* 0x0000000402027c24 */ /* 0x001fca000f8e0203 */
[----:B-1----:R-:W-:-:S13]  /*0060*/  ISETP.GE.AND P0, PT, R2, UR5, PT ;  /* 0x0000000502007c0c */ /* 0x002fda000bf06270 */
[----:B------:R-:W-:Y:S05]  /*0070*/  @P0 EXIT ;  /* 0x000000000000094d */ /* 0x000fea0003800000 */
[----:B------:R-:W0:Y:S01]  /*0080*/  LDC.64 R4, c[0x0][0x380] ;  /* 0x0000e000ff047b82 */ /* 0x000e220000000a00 */
[----:B------:R-:W1:Y:S01]  /*0090*/  LDCU.64 UR4, c[0x0][0x358] ;  /* 0x00006b00ff0477ac */ /* 0x000e620008000a00 */
[----:B0-----:R-:W-:-:S05]  /*00a0*/  IMAD.WIDE R4, R2, 0x4, R4 ;  /* 0x0000000402047825 */ /* 0x001fca00078e0204 */
[----:B-1----:R-:W2:Y:S01]  /*00b0*/  LDG.E R0, desc[UR4][R4.64] ;  /* 0x0000000404007981 */ /* 0x002ea2000c1e1900 */
[----:B------:R-:W-:Y:S01]  /*00c0*/  IMAD.MOV.U32 R3, RZ, RZ, 0x3bbb989d ;  /* 0x3bbb989dff037424 */ /* 0x000fe200078e00ff */
[----:B------:R-:W-:Y:S01]  /*00d0*/  BSSY.RECONVERGENT B0, `(.L_x_0) ;  /* 0x0000015000007945 */ /* 0x000fe20003800200 */
[----:B------:R-:W-:Y:S02]  /*00e0*/  IMAD.MOV.U32 R6, RZ, RZ, 0x437c0000 ;  /* 0x437c0000ff067424 */ /* 0x000fe400078e00ff */
[----:B--2---:R-:W-:-:S04]  /*00f0*/  FFMA.SAT R3, R0, -R3, 0.5 ;  /* 0x3f00000000037423 */ /* 0x004fc80000002803 */
[----:B------:R-:W-:-:S04]  /*0100*/  FFMA.RM R3, R3, R6, 12582913 ;  /* 0x4b40000103037423 */ /* 0x000fc80000004006 */
[C---:B------:R-:W-:Y:S01]  /*0110*/  FADD R7, R3.reuse, -12583039 ;  /* 0xcb40007f03077421 */ /* 0x040fe20000000000 */
[----:B------:R-:W-:-:S03]  /*0120*/  IMAD.SHL.U32 R3, R3, 0x800000, RZ ;  /* 0x0080000003037824 */ /* 0x000fc600078e00ff */
[----:B------:R-:W-:-:S04]  /*0130*/  FFMA R7, R0, -1.4426950216293334961, -R7 ;  /* 0xbfb8aa3b00077823 */ /* 0x000fc80000000807 */
[----:B------:R-:W-:-:S04]  /*0140*/  FFMA R7, R0, -1.925963033500011079e-08, R7 ;  /* 0xb2a5706000077823 */ /* 0x000fc80000000007 */
[----:B------:R-:W0:Y:S02]  /*0150*/  MUFU.EX2 R6, R7 ;  /* 0x0000000700067308 */ /* 0x000e240000000800 */
[----:B0-----:R-:W-:-:S06]  /*0160*/  FFMA R3, R3, R6, 1 ;  /* 0x3f80000003037423 */ /* 0x001fcc0000000006 */
[----:B------:R-:W0:Y:S08]  /*0170*/  MUFU.RCP R4, R3 ;  /* 0x0000000300047308 */ /* 0x000e300000001000 */
[----:B------:R-:W1:Y:S01]  /*0180*/  FCHK P0, R0, R3 ;  /* 0x0000000300007302 */ /* 0x000e620000000000 */
[----:B0-----:R-:W-:-:S04]  /*0190*/  FFMA R5, -R3, R4, 1 ;  /* 0x3f80000003057423 */ /* 0x001fc80000000104 */
[----:B------:R-:W-:-:S04]  /*01a0*/  FFMA R5, R4, R5, R4 ;  /* 0x0000000504057223 */ /* 0x000fc80000000004 */
[----:B------:R-:W-:-:S04]  /*01b0*/  FFMA R4, R0, R5, RZ ;  /* 0x0000000500047223 */ /* 0x000fc800000000ff */
[----:B------:R-:W-:-:S04]  /*01c0*/  FFMA R6, -R3, R4, R0 ;  /* 0x0000000403067223 */ /* 0x000fc80000000100 */
[----:B------:R-:W-:Y:S01]  /*01d0*/  FFMA R9, R5, R6, R4 ;  /* 0x0000000605097223 */ /* 0x000fe20000000004 */
[----:B-1----:R-:W-:Y:S06]  /*01e0*/  @!P0 BRA `(.L_x_1) ;  /* 0x00000000000c8947 */ /* 0x002fec0003800000 */
[----:B------:R-:W-:-:S07]  /*01f0*/  MOV R4, 0x210 ;  /* 0x0000021000047802 */ /* 0x000fce0000000f00 */
[----:B------:R-:W-:Y:S05]  /*0200*/  CALL.REL.NOINC `($__internal_0_$__cuda_sm3x_div_rn_noftz_f32_slowpath) ;  /* 0x0000000000187944 */ /* 0x000fea0003c00000 */
[----:B------:R-:W-:-:S07]  /*0210*/  IMAD.MOV.U32 R9, RZ, RZ, R0 ;  /* 0x000000ffff097224 */ /* 0x000fce00078e0000 */
.L_x_1:
[----:B------:R-:W-:Y:S05]  /*0220*/  BSYNC.RECONVERGENT B0 ;  /* 0x0000000000007941 */ /* 0x000fea0003800200 */
.L_x_0:
[----:B------:R-:W0:Y:S02]  /*0230*/  LDC.64 R4, c[0x0][0x388] ;  /* 0x0000e200ff047b82 */ /* 0x000e240000000a00 */
[----:B0-----:R-:W-:-:S05]  /*0240*/  IMAD.WIDE R2, R2, 0x4, R4 ;  /* 0x0000000402027825 */ /* 0x001fca00078e0204 */
[----:B------:R-:W-:Y:S01]  /*0250*/  STG.E desc[UR4][R2.64], R9 ;  /* 0x0000000902007986 */ /* 0x000fe2000c101904 */
[----:B------:R-:W-:Y:S05]  /*0260*/  EXIT ;  /* 0x000000000000794d */ /* 0x000fea0003800000 */
        .weak           $__internal_0_$__cuda_sm3x_div_rn_noftz_f32_slowpath
        .type           $__internal_0_$__cuda_sm3x_div_rn_noftz_f32_slowpath,@function
        .size           $__internal_0_$__cuda_sm3x_div_rn_noftz_f32_slowpath,(.L_x_14 - $__internal_0_$__cuda_sm3x_div_rn_noftz_f32_slowpath)
$__internal_0_$__cuda_sm3x_div_rn_noftz_f32_slowpath:
[--C-:B------:R-:W-:Y:S01]  /*0270*/  SHF.R.U32.HI R6, RZ, 0x17, R3.reuse ;  /* 0x00000017ff067819 */ /* 0x100fe20000011603 */
[----:B------:R-:W-:Y:S01]  /*0280*/  BSSY.RECONVERGENT B1, `(.L_x_2) ;  /* 0x0000064000017945 */ /* 0x000fe20003800200 */
[--C-:B------:R-:W-:Y:S01]  /*0290*/  SHF.R.U32.HI R5, RZ, 0x17, R0.reuse ;  /* 0x00000017ff057819 */ /* 0x100fe20000011600 */
[----:B------:R-:W-:Y:S01]  /*02a0*/  IMAD.MOV.U32 R7, RZ, RZ, R0 ;  /* 0x000000ffff077224 */ /* 0x000fe200078e0000 */
[----:B------:R-:W-:Y:S01]  /*02b0*/  LOP3.LUT R6, R6, 0xff, RZ, 0xc0, !PT ;  /* 0x000000ff06067812 */ /* 0x000fe200078ec0ff */
[----:B------:R-:W-:Y:S01]  /*02c0*/  IMAD.MOV.U32 R8, RZ, RZ, R3 ;  /* 0x000000ffff087224 */ /* 0x000fe200078e0003 */
[----:B------:R-:W-:-:S03]  /*02d0*/  LOP3.LUT R5, R5, 0xff, RZ, 0xc0, !PT ;  /* 0x000000ff05057812 */ /* 0x000fc600078ec0ff */
[----:B------:R-:W-:Y:S02]  /*02e0*/  VIADD R11, R6, 0xffffffff ;  /* 0xffffffff060b7836 */ /* 0x000fe40000000000 */
[----:B------:R-:W-:-:S03]  /*02f0*/  VIADD R10, R5, 0xffffffff ;  /* 0xffffffff050a7836 */ /* 0x000fc60000000000 */
[----:B------:R-:W-:-:S04]  /*0300*/  ISETP.GT.U32.AND P0, PT, R11, 0xfd, PT ;  /* 0x000000fd0b00780c */ /* 0x000fc80003f04070 */
[----:B------:R-:W-:-:S13]  /*0310*/  ISETP.GT.U32.OR P0, PT, R10, 0xfd, P0 ;  /* 0x000000fd0a00780c */ /* 0x000fda0000704470 */
[----:B------:R-:W-:Y:S01]  /*0320*/  @!P0 IMAD.MOV.U32 R9, RZ, RZ, RZ ;  /* 0x000000ffff098224 */ /* 0x000fe200078e00ff */
[----:B------:R-:W-:Y:S06]  /*0330*/  @!P0 BRA `(.L_x_3) ;  /* 0x00000000005c8947 */ /* 0x000fec0003800000 */
[----:B------:R-:W-:Y:S02]  /*0340*/  FSETP.GTU.FTZ.AND P0, PT, |R0|, +INF , PT ;  /* 0x7f8000000000780b */ /* 0x000fe40003f1c200 */
[----:B------:R-:W-:-:S04]  /*0350*/  FSETP.GTU.FTZ.AND P1, PT, |R3|, +INF , PT ;  /* 0x7f8000000300780b */ /* 0x000fc80003f3c200 */
[----:B------:R-:W-:-:S13]  /*0360*/  PLOP3.LUT P0, PT, P0, P1, PT, 0xf8, 0x8f ;  /* 0x00000000008f781c */ /* 0x000fda0000703f70 */
[----:B------:R-:W-:Y:S05]  /*0370*/  @P0 BRA `(.L_x_4) ;  /* 0x00000004004c0947 */ /* 0x000fea0003800000 */
[----:B------:R-:W-:-:S13]  /*0380*/  LOP3.LUT P0, RZ, R8, 0x7fffffff, R7, 0xc8, !PT ;  /* 0x7fffffff08ff7812 */ /* 0x000fda000780c807 */
[----:B------:R-:W-:Y:S05]  /*0390*/  @!P0 BRA `(.L_x_5) ;  /* 0x00000004003c8947 */ /* 0x000fea0003800000 */
[C---:B------:R-:W-:Y:S02]  /*03a0*/  FSETP.NEU.FTZ.AND P2, PT, |R0|.reuse, +INF , PT ;  /* 0x7f8000000000780b */ /* 0x040fe40003f5d200 */
[----:B------:R-:W-:Y:S02]  /*03b0*/  FSETP.NEU.FTZ.AND P1, PT, |R3|, +INF , PT ;  /* 0x7f8000000300780b */ /* 0x000fe40003f3d200 */
[----:B------:R-:W-:-:S11]  /*03c0*/  FSETP.NEU.FTZ.AND P0, PT, |R0|, +INF , PT ;  /* 0x7f8000000000780b */ /* 0x000fd60003f1d200 */
[----:B------:R-:W-:Y:S05]  /*03d0*/  @!P1 BRA !P2, `(.L_x_5) ;  /* 0x00000004002c9947 */ /* 0x000fea0005000000 */
[----:B------:R-:W-:-:S04]  /*03e0*/  LOP3.LUT P2, RZ, R7, 0x7fffffff, RZ, 0xc0, !PT ;  /* 0x7fffffff07ff7812 */ /* 0x000fc8000784c0ff */
[----:B------:R-:W-:-:S13]  /*03f0*/  PLOP3.LUT P1, PT, P1, P2, PT, 0x2f, 0xf2 ;  /* 0x0000000000f2781c */ /* 0x000fda0000f24577 */
[----:B------:R-:W-:Y:S05]  /*0400*/  @P1 BRA `(.L_x_6) ;  /* 0x0000000400181947 */ /* 0x000fea0003800000 */
[----:B------:R-:W-:-:S04]  /*0410*/  LOP3.LUT P1, RZ, R8, 0x7fffffff, RZ, 0xc0, !PT ;  /* 0x7fffffff08ff7812 */ /* 0x000fc8000782c0ff */
[----:B------:R-:W-:-:S13]  /*0420*/  PLOP3.LUT P0, PT, P0, P1, PT, 0x2f, 0xf2 ;  /* 0x0000000000f2781c */ /* 0x000fda0000702577 */
[----:B------:R-:W-:Y:S05]  /*0430*/  @P0 BRA `(.L_x_7) ;  /* 0x0000000400000947 */ /* 0x000fea0003800000 */
[----:B------:R-:W-:Y:S02]  /*0440*/  ISETP.GE.AND P0, PT, R10, RZ, PT ;  /* 0x000000ff0a00720c */ /* 0x000fe40003f06270 */
[----:B------:R-:W-:-:S11]  /*0450*/  ISETP.GE.AND P1, PT, R11, RZ, PT ;  /* 0x000000ff0b00720c */ /* 0x000fd60003f26270 */
[----:B------:R-:W-:Y:S02]  /*0460*/  @P0 IMAD.MOV.U32 R9, RZ, RZ, RZ ;  /* 0x000000ffff090224 */ /* 0x000fe400078e00ff */
[----:B------:R-:W-:Y:S01]  /*0470*/  @!P0 FFMA R7, R0, 1.84467440737095516160e+19, RZ ;  /* 0x5f80000000078823 */ /* 0x000fe200000000ff */
[----:B------:R-:W-:Y:S02]  /*0480*/  @!P0 IMAD.MOV.U32 R9, RZ, RZ, -0x40 ;  /* 0xffffffc0ff098424 */ /* 0x000fe400078e00ff */
[----:B------:R-:W-:-:S03]  /*0490*/  @!P1 FFMA R8, R3, 1.84467440737095516160e+19, RZ ;  /* 0x5f80000003089823 */ /* 0x000fc600000000ff */
[----:B------:R-:W-:-:S07]  /*04a0*/  @!P1 IADD3 R9, PT, PT, R9, 0x40, RZ ;  /* 0x0000004009099810 */ /* 0x000fce0007ffe0ff */
.L_x_3:
[----:B------:R-:W-:Y:S01]  /*04b0*/  LEA R3, R6, 0xc0800000, 0x17 ;  /* 0xc080000006037811 */ /* 0x000fe200078eb8ff */
[----:B------:R-:W-:Y:S01]  /*04c0*/  VIADD R5, R5, 0xffffff81 ;  /* 0xffffff8105057836 */ /* 0x000fe20000000000 */
[----:B------:R-:W-:Y:S03]  /*04d0*/  BSSY.RECONVERGENT B2, `(.L_x_8) ;  /* 0x0000035000027945 */ /* 0x000fe60003800200 */
[----:B------:R-:W-:Y:S01]  /*04e0*/  IMAD.IADD R3, R8, 0x1, -R3 ;  /* 0x0000000108037824 */ /* 0x000fe200078e0a03 */
[C---:B------:R-:W-:Y:S01]  /*04f0*/  IADD3 R6, PT, PT, R5.reuse, 0x7f, -R6 ;  /* 0x0000007f05067810 */ /* 0x040fe20007ffe806 */
[----:B------:R-:W-:Y:S02]  /*0500*/  IMAD R0, R5, -0x800000, R7 ;  /* 0xff80000005007824 */ /* 0x000fe400078e0207 */
[----:B------:R-:W0:Y:S01]  /*0510*/  MUFU.RCP R8, R3 ;  /* 0x0000000300087308 */ /* 0x000e220000001000 */
[----:B------:R-:W-:Y:S01]  /*0520*/  FADD.FTZ R11, -R3, -RZ ;  /* 0x800000ff030b7221 */ /* 0x000fe20000010100 */
[----:B------:R-:W-:-:S03]  /*0530*/  IMAD.IADD R6, R6, 0x1, R9 ;  /* 0x0000000106067824 */ /* 0x000fc600078e0209 */
[----:B0-----:R-:W-:-:S04]  /*0540*/  FFMA R13, R8, R11, 1 ;  /* 0x3f800000080d7423 */ /* 0x001fc8000000000b */
[----:B------:R-:W-:-:S04]  /*0550*/  FFMA R10, R8, R13, R8 ;  /* 0x0000000d080a7223 */ /* 0x000fc80000000008 */
[----:B------:R-:W-:-:S04]  /*0560*/  FFMA R7, R0, R10, RZ ;  /* 0x0000000a00077223 */ /* 0x000fc800000000ff */
[----:B------:R-:W-:-:S04]  /*0570*/  FFMA R8, R11, R7, R0 ;  /* 0x000000070b087223 */ /* 0x000fc80000000000 */
[----:B------:R-:W-:-:S04]  /*0580*/  FFMA R7, R10, R8, R7 ;  /* 0x000000080a077223 */ /* 0x000fc80000000007 */
[----:B------:R-:W-:-:S04]  /*0590*/  FFMA R8, R11, R7, R0 ;  /* 0x000000070b087223 */ /* 0x000fc80000000000 */
[----:B------:R-:W-:-:S05]  /*05a0*/  FFMA R0, R10, R8, R7 ;  /* 0x000000080a007223 */ /* 0x000fca0000000007 */
[----:B------:R-:W-:-:S04]  /*05b0*/  SHF.R.U32.HI R3, RZ, 0x17, R0 ;  /* 0x00000017ff037819 */ /* 0x000fc80000011600 */
[----:B------:R-:W-:-:S05]  /*05c0*/  LOP3.LUT R3, R3, 0xff, RZ, 0xc0, !PT ;  /* 0x000000ff03037812 */ /* 0x000fca00078ec0ff */
[----:B------:R-:W-:-:S04]  /*05d0*/  IMAD.IADD R9, R3, 0x1, R6 ;  /* 0x0000000103097824 */ /* 0x000fc800078e0206 */
[----:B------:R-:W-:-:S05]  /*05e0*/  VIADD R3, R9, 0xffffffff ;  /* 0xffffffff09037836 */ /* 0x000fca0000000000 */
[----:B------:R-:W-:-:S13]  /*05f0*/  ISETP.GE.U32.AND P0, PT, R3, 0xfe, PT ;  /* 0x000000fe0300780c */ /* 0x000fda0003f06070 */
[----:B------:R-:W-:Y:S05]  /*0600*/  @!P0 BRA `(.L_x_9) ;  /* 0x0000000000808947 */ /* 0x000fea0003800000 */
[----:B------:R-:W-:-:S13]  /*0610*/  ISETP.GT.AND P0, PT, R9, 0xfe, PT ;  /* 0x000000fe0900780c */ /* 0x000fda0003f04270 */
[----:B------:R-:W-:Y:S05]  /*0620*/  @P0 BRA `(.L_x_10) ;  /* 0x00000000006c0947 */ /* 0x000fea0003800000 */
[----:B------:R-:W-:-:S13]  /*0630*/  ISETP.GE.AND P0, PT, R9, 0x1, PT ;  /* 0x000000010900780c */ /* 0x000fda0003f06270 */
[----:B------:R-:W-:Y:S05]  /*0640*/  @P0 BRA `(.L_x_11) ;  /* 0x0000000000740947 */ /* 0x000fea0003800000 */
[----:B------:R-:W-:Y:S02]  /*0650*/  ISETP.GE.AND P0, PT, R9, -0x18, PT ;  /* 0xffffffe80900780c */ /* 0x000fe40003f06270 */
[----:B------:R-:W-:-:S11]  /*0660*/  LOP3.LUT R0, R0, 0x80000000, RZ, 0xc0, !PT ;  /* 0x8000000000007812 */ /* 0x000fd600078ec0ff */
[----:B------:R-:W-:Y:S05]  /*0670*/  @!P0 BRA `(.L_x_11) ;  /* 0x0000000000688947 */ /* 0x000fea0003800000 */
[CCC-:B------:R-:W-:Y:S01]  /*0680*/  FFMA.RZ R3, R10.reuse, R8.reuse, R7.reuse ;  /* 0x000000080a037223 */ /* 0x1c0fe2000000c007 */
[CCC-:B------:R-:W-:Y:S01]  /*0690*/  FFMA.RM R6, R10.reuse, R8.reuse, R7.reuse ;  /* 0x000000080a067223 */ /* 0x1c0fe20000004007 */
[C---:B------:R-:W-:Y:S02]  /*06a0*/  ISETP.NE.AND P2, PT, R9.reuse, RZ, PT ;  /* 0x000000ff0900720c */ /* 0x040fe40003f45270 */
[----:B------:R-:W-:Y:S02]  /*06b0*/  ISETP.NE.AND P1, PT, R9, RZ, PT ;  /* 0x000000ff0900720c */ /* 0x000fe40003f25270 */
[----:B------:R-:W-:Y:S01]  /*06c0*/  LOP3.LUT R5, R3, 0x7fffff, RZ, 0xc0, !PT ;  /* 0x007fffff03057812 */ /* 0x000fe200078ec0ff */
[----:B------:R-:W-:Y:S01]  /*06d0*/  FFMA.RP R3, R10, R8, R7 ;  /* 0x000000080a037223 */ /* 0x000fe20000008007 */
[----:B------:R-:W-:Y:S01]  /*06e0*/  IADD3 R8, PT, PT, R9, 0x20, RZ ;  /* 0x0000002009087810 */ /* 0x000fe20007ffe0ff */
[----:B------:R-:W-:Y:S01]  /*06f0*/  IMAD.MOV R7, RZ, RZ, -R9 ;  /* 0x000000ffff077224 */ /* 0x000fe200078e0a09 */
[----:B------:R-:W-:-:S02]  /*0700*/  LOP3.LUT R5, R5, 0x800000, RZ, 0xfc, !PT ;  /* 0x0080000005057812 */ /* 0x000fc400078efcff */
[----:B------:R-:W-:Y:S02]  /*0710*/  FSETP.NEU.FTZ.AND P0, PT, R3, R6, PT ;  /* 0x000000060300720b */ /* 0x000fe40003f1d000 */
[----:B------:R-:W-:Y:S02]  /*0720*/  SHF.L.U32 R8, R5, R8, RZ ;  /* 0x0000000805087219 */ /* 0x000fe400000006ff */
[----:B------:R-:W-:Y:S02]  /*0730*/  SEL R6, R7, RZ, P2 ;  /* 0x000000ff07067207 */ /* 0x000fe40001000000 */
[----:B------:R-:W-:Y:S02]  /*0740*/  ISETP.NE.AND P1, PT, R8, RZ, P1 ;  /* 0x000000ff0800720c */ /* 0x000fe40000f25270 */
[----:B------:R-:W-:Y:S02]  /*0750*/  SHF.R.U32.HI R6, RZ, R6, R5 ;  /* 0x00000006ff067219 */ /* 0x000fe40000011605 */
[----:B------:R-:W-:-:S02]  /*0760*/  PLOP3.LUT P0, PT, P0, P1, PT, 0xf8, 0x8f ;  /* 0x00000000008f781c */ /* 0x000fc40000703f70 */
[----:B------:R-:W-:Y:S02]  /*0770*/  SHF.R.U32.HI R8, RZ, 0x1, R6 ;  /* 0x00000001ff087819 */ /* 0x000fe40000011606 */
[----:B------:R-:W-:-:S04]  /*0780*/  SEL R3, RZ, 0x1, !P0 ;  /* 0x00000001ff037807 */ /* 0x000fc80004000000 */
[----:B------:R-:W-:-:S04]  /*0790*/  LOP3.LUT R3, R3, 0x1, R8, 0xf8, !PT ;  /* 0x0000000103037812 */ /* 0x000fc800078ef808 */
[----:B------:R-:W-:-:S05]  /*07a0*/  LOP3.LUT R3, R3, R6, RZ, 0xc0, !PT ;  /* 0x0000000603037212 */ /* 0x000fca00078ec0ff */
[----:B------:R-:W-:-:S05]  /*07b0*/  IMAD.IADD R3, R8, 0x1, R3 ;  /* 0x0000000108037824 */ /* 0x000fca00078e0203 */
[----:B------:R-:W-:Y:S01]  /*07c0*/  LOP3.LUT R0, R3, R0, RZ, 0xfc, !PT ;  /* 0x0000000003007212 */ /* 0x000fe200078efcff */
[----:B------:R-:W-:Y:S06]  /*07d0*/  BRA `(.L_x_11) ;  /* 0x0000000000107947 */ /* 0x000fec0003800000 */
.L_x_10:
[----:B------:R-:W-:-:S04]  /*07e0*/  LOP3.LUT R0, R0, 0x80000000, RZ, 0xc0, !PT ;  /* 0x8000000000007812 */ /* 0x000fc800078ec0ff */
[----:B------:R-:W-:Y:S01]  /*07f0*/  LOP3.LUT R0, R0, 0x7f800000, RZ, 0xfc, !PT ;  /* 0x7f80000000007812 */ /* 0x000fe200078efcff */
[----:B------:R-:W-:Y:S06]  /*0800*/  BRA `(.L_x_11) ;  /* 0x0000000000047947 */ /* 0x000fec0003800000 */
.L_x_9:
[----:B------:R-:W-:-:S07]  /*0810*/  IMAD R0, R6, 0x800000, R0 ;  /* 0x0080000006007824 */ /* 0x000fce00078e0200 */
.L_x_11:
[----:B------:R-:W-:Y:S05]  /*0820*/  BSYNC.RECONVERGENT B2 ;  /* 0x0000000000027941 */ /* 0x000fea0003800200 */
.L_x_8:
[----:B------:R-:W-:Y:S05]  /*0830*/  BRA `(.L_x_12) ;  /* 0x0000000000207947 */ /* 0x000fea0003800000 */
.L_x_7:
[----:B------:R-:W-:-:S04]  /*0840*/  LOP3.LUT R0, R8, 0x80000000, R7, 0x48, !PT ;  /* 0x8000000008007812 */ /* 0x000fc800078e4807 */
[----:B------:R-:W-:Y:S01]  /*0850*/  LOP3.LUT R0, R0, 0x7f800000, RZ, 0xfc, !PT ;  /* 0x7f80000000007812 */ /* 0x000fe200078efcff */
[----:B------:R-:W-:Y:S06]  /*0860*/  BRA `(.L_x_12) ;  /* 0x0000000000147947 */ /* 0x000fec0003800000 */
.L_x_6:
[----:B------:R-:W-:Y:S01]  /*0870*/  LOP3.LUT R0, R8, 0x80000000, R7, 0x48, !PT ;  /* 0x8000000008007812 */ /* 0x000fe200078e4807 */
[----:B------:R-:W-:Y:S06]  /*0880*/  BRA `(.L_x_12) ;  /* 0x00000000000c7947 */ /* 0x000fec0003800000 */
.L_x_5:
[----:B------:R-:W0:Y:S01]  /*0890*/  MUFU.RSQ R0, -QNAN ;  /* 0xffc0000000007908 */ /* 0x000e220000001400 */
[----:B------:R-:W-:Y:S05]  /*08a0*/  BRA `(.L_x_12) ;  /* 0x0000000000047947 */ /* 0x000fea0003800000 */
.L_x_4:
[----:B------:R-:W-:-:S07]  /*08b0*/  FADD.FTZ R0, R0, R3 ;  /* 0x0000000300007221 */ /* 0x000fce0000010000 */
.L_x_12:
[----:B------:R-:W-:Y:S05]  /*08c0*/  BSYNC.RECONVERGENT B1 ;  /* 0x0000000000017941 */ /* 0x000fea0003800200 */
.L_x_2:
[----:B------:R-:W-:-:S04]  /*08d0*/  IMAD.MOV.U32 R5, RZ, RZ, 0x0 ;  /* 0x00000000ff057424 */ /* 0x000fc800078e00ff */
[----:B0-----:R-:W-:Y:S05]  /*08e0*/  RET.REL.NODEC R4 `(silu_f32) ;  /* 0xfffffff404c47950 */ /* 0x001fea0003c3ffff */
.L_x_13:
[----:B------:R-:W-:-:S00]  /*08f0*/  BRA `(.L_x_13) ;  /* 0xfffffffc00fc7947 */ /* 0x000fc0000383ffff */
[----:B------:R-:W-:-:S00]  /*0900*/  NOP ;  /* 0x0000000000007918 */ /* 0x000fc00000000000 */
[----:B------:R-:W-:-:S00]  /*0910*/  NOP ;  /* 0x0000000000007918 */ /* 0x000fc00000000000 */
[----:B------:R-:W-:-:S00]  /*0920*/  NOP ;  /* 0x0000000000007918 */ /* 0x000fc00000000000 */
[----:B------:R-:W-:-:S00]  /*0930*/  NOP ;  /* 0x0000000000007918 */ /* 0x000fc00000000000 */
[----:B------:R-:W-:-:S00]  /*0940*/  NOP ;  /* 0x0000000000007918 */ /* 0x000fc00000000000 */
[----:B------:R-:W-:-:S00]  /*0950*/  NOP ;  /* 0x0000000000007918 */ /* 0x000fc00000000000 */
[----:B------:R-:W-:-:S00]  /*0960*/  NOP ;  /* 0x0000000000007918 */ /* 0x000fc00000000000 */
[----:B------:R-:W-:-:S00]  /*0970*/  NOP ;  /* 0x0000000000007918 */ /* 0x000fc00000000000 */
.L_x_14:


//--------------------- .nv.shared.reserved.0     --------------------------
	.section	.nv.shared.reserved.0,"aw",@nobits
	.weak		__nv_reservedSMEM_offset_0_alias
	.size		__nv_reservedSMEM_offset_0_alias, 0, 64
	.other		__nv_reservedSMEM_offset_0_alias,@"STO_CUDA_RESERVED_SHARED STV_DEFAULT"
__nv_reservedSMEM_offset_0_alias:
	.zero		0
	.zero		64


//--------------------- .nv.constant0.silu_f32    --------------------------
	.section	.nv.constant0.silu_f32,"a",@progbits
	.sectionflags	@""
	.align	4
.nv.constant0.silu_f32:
	.zero		916


//--------------------- SYMBOLS --------------------------

	.type		.nv.reservedSmem.offset0,@object
	.size		.nv.reservedSmem.offset0,0x4
